	.version 2.1
	.target sm_20
	// compiled with /usr/local/cuda3.1/cuda/open64/lib//be
	// nvopencc 3.1 built on 2010-06-07

	//-----------------------------------------------------------
	// Compiling /tmp/tmpxft_00002294_00000000-7_dct8x8_kernel_quantization.cpp3.i (/tmp/ccBI#.D51rL2)
	//-----------------------------------------------------------

	//-----------------------------------------------------------
	// Options:
	//-----------------------------------------------------------
	//  Target:ptx, ISA:sm_20, Endian:little, Pointer Size:64
	//  -O3	(Optimization level)
	//  -g0	(Debug level)
	//  -m2	(Report advisories)
	//-----------------------------------------------------------

	.file	1	"<command-line>"
	.file	2	"/tmp/tmpxft_00002294_00000000-6_dct8x8_kernel_quantization.cudafe2.gpu"
	.file	3	"/usr/lib/gcc/x86_64-linux-gnu/4.4.3/include/stddef.h"
	.file	4	"/usr/local/cuda3.1/cuda/bin/../include/crt/device_runtime.h"
	.file	5	"/usr/local/cuda3.1/cuda/bin/../include/host_defines.h"
	.file	6	"/usr/local/cuda3.1/cuda/bin/../include/builtin_types.h"
	.file	7	"/usr/local/cuda3.1/cuda/bin/../include/device_types.h"
	.file	8	"/usr/local/cuda3.1/cuda/bin/../include/driver_types.h"
	.file	9	"/usr/local/cuda3.1/cuda/bin/../include/surface_types.h"
	.file	10	"/usr/local/cuda3.1/cuda/bin/../include/texture_types.h"
	.file	11	"/usr/local/cuda3.1/cuda/bin/../include/vector_types.h"
	.file	12	"/usr/local/cuda3.1/cuda/bin/../include/device_launch_parameters.h"
	.file	13	"/usr/local/cuda3.1/cuda/bin/../include/crt/storage_class.h"
	.file	14	"/usr/include/bits/types.h"
	.file	15	"/usr/include/time.h"
	.file	16	"/home/andrew/repositories/gpuocelot/tests/cuda2.2/tests/dct8x8/dct8x8_kernel_quantization.cu"
	.file	17	"/usr/local/cuda3.1/cuda/bin/../include/common_functions.h"
	.file	18	"/usr/local/cuda3.1/cuda/bin/../include/math_functions.h"
	.file	19	"/usr/local/cuda3.1/cuda/bin/../include/math_constants.h"
	.file	20	"/usr/local/cuda3.1/cuda/bin/../include/device_functions.h"
	.file	21	"/usr/local/cuda3.1/cuda/bin/../include/sm_11_atomic_functions.h"
	.file	22	"/usr/local/cuda3.1/cuda/bin/../include/sm_12_atomic_functions.h"
	.file	23	"/usr/local/cuda3.1/cuda/bin/../include/sm_13_double_functions.h"
	.file	24	"/usr/local/cuda3.1/cuda/bin/../include/sm_20_atomic_functions.h"
	.file	25	"/usr/local/cuda3.1/cuda/bin/../include/sm_20_intrinsics.h"
	.file	26	"/usr/local/cuda3.1/cuda/bin/../include/surface_functions.h"
	.file	27	"/usr/local/cuda3.1/cuda/bin/../include/texture_fetch_functions.h"
	.file	28	"/usr/local/cuda3.1/cuda/bin/../include/math_functions_dbl_ptx3.h"

	.const .align 2 .b8 Q[128] = {32,0,33,0,51,0,81,0,66,0,39,0,34,0,17,0,33,0,36,0,48,0,47,0,28,0,23,0,12,0,12,0,51,0,48,0,47,0,28,0,23,0,12,0,12,0,12,0,81,0,47,0,28,0,23,0,12,0,12,0,12,0,12,0,66,0,28,0,23,0,12,0,12,0,12,0,12,0,12,0,39,0,23,0,12,0,12,0,12,0,12,0,12,0,12,0,34,0,12,0,12,0,12,0,12,0,12,0,12,0,12,0,17,0,12,0,12,0,12,0,12,0,12,0,12,0,12,0};

	.entry _Z27CUDAkernelQuantizationFloatPfi (
		.param .u64 __cudaparm__Z27CUDAkernelQuantizationFloatPfi_SrcDst,
		.param .s32 __cudaparm__Z27CUDAkernelQuantizationFloatPfi_Stride)
	{
	.reg .u32 %r<19>;
	.reg .u64 %rd<10>;
	.reg .f32 %f<13>;
	.reg .pred %p<4>;
	.loc	16	75	0
$LDWbegin__Z27CUDAkernelQuantizationFloatPfi:
	.loc	16	86	0
	cvt.s32.u32 	%r1, %ctaid.x;
	mul.lo.s32 	%r2, %r1, 8;
	cvt.s32.u32 	%r3, %ctaid.y;
	mul.lo.s32 	%r4, %r3, 8;
	cvt.s32.u32 	%r5, %tid.y;
	add.s32 	%r6, %r4, %r5;
	ld.param.s32 	%r7, [__cudaparm__Z27CUDAkernelQuantizationFloatPfi_Stride];
	mul.lo.s32 	%r8, %r7, %r6;
	cvt.s32.u32 	%r9, %tid.x;
	ld.param.u64 	%rd1, [__cudaparm__Z27CUDAkernelQuantizationFloatPfi_SrcDst];
	add.s32 	%r10, %r2, %r8;
	add.s32 	%r11, %r9, %r10;
	cvt.s64.s32 	%rd2, %r11;
	mul.wide.s32 	%rd3, %r11, 4;
	add.u64 	%rd4, %rd1, %rd3;
	ld.global.f32 	%f1, [%rd4+0];
	.loc	18	2817	0
	mov.u64 	%rd5, Q;
	mul.lo.s32 	%r12, %r5, 8;
	add.s32 	%r13, %r9, %r12;
	cvt.s64.s32 	%rd6, %r13;
	mul.wide.s32 	%rd7, %r13, 2;
	add.u64 	%rd8, %rd5, %rd7;
	ld.const.s16 	%r14, [%rd8+0];
	cvt.rn.f32.s32 	%f2, %r14;
	div.rn.f32 	%f3, %f1, %f2;
	mov.b32 	%r15, %f3;
	and.b32 	%r16, %r15, -2147483648;
	or.b32 	%r17, %r16, 1056964608;
	mov.b32 	%f4, %r17;
	.loc	18	2818	0
	add.f32 	%f5, %f3, %f4;
	cvt.rzi.f32.f32 	%f6, %f5;
	.loc	16	75	0
	abs.f32 	%f7, %f3;
	mov.f32 	%f8, 0f4b000000;     	// 8.38861e+06
	setp.gt.f32 	%p1, %f7, %f8;
	selp.f32 	%f9, %f3, %f6, %p1;
	mov.f32 	%f10, 0f3f000000;    	// 0.5
	setp.lt.f32 	%p2, %f7, %f10;
	@!%p2 bra 	$Lt_0_1794;
	.loc	18	2820	0
	cvt.rzi.f32.f32 	%f9, %f3;
$Lt_0_1794:
	.loc	16	94	0
	mul.f32 	%f11, %f2, %f9;
	st.global.f32 	[%rd4+0], %f11;
	.loc	16	95	0
	exit;
$LDWend__Z27CUDAkernelQuantizationFloatPfi:
	} // _Z27CUDAkernelQuantizationFloatPfi

	.entry _Z27CUDAkernelQuantizationShortPsi (
		.param .u64 __cudaparm__Z27CUDAkernelQuantizationShortPsi_SrcDst,
		.param .s32 __cudaparm__Z27CUDAkernelQuantizationShortPsi_Stride)
	{
	.reg .u32 %r<25>;
	.reg .u64 %rd<10>;
	.reg .pred %p<3>;
	.loc	16	108	0
$LDWbegin__Z27CUDAkernelQuantizationShortPsi:
	.loc	16	119	0
	cvt.s32.u32 	%r1, %ctaid.x;
	mul.lo.s32 	%r2, %r1, 8;
	cvt.s32.u32 	%r3, %ctaid.y;
	mul.lo.s32 	%r4, %r3, 8;
	cvt.s32.u32 	%r5, %tid.y;
	add.s32 	%r6, %r4, %r5;
	ld.param.s32 	%r7, [__cudaparm__Z27CUDAkernelQuantizationShortPsi_Stride];
	mul.lo.s32 	%r8, %r7, %r6;
	cvt.s32.u32 	%r9, %tid.x;
	ld.param.u64 	%rd1, [__cudaparm__Z27CUDAkernelQuantizationShortPsi_SrcDst];
	add.s32 	%r10, %r2, %r8;
	add.s32 	%r11, %r9, %r10;
	cvt.s64.s32 	%rd2, %r11;
	mul.wide.s32 	%rd3, %r11, 2;
	add.u64 	%rd4, %rd1, %rd3;
	ld.global.s16 	%r12, [%rd4+0];
	mov.u64 	%rd5, Q;
	mul.lo.s32 	%r13, %r5, 8;
	add.s32 	%r14, %r9, %r13;
	cvt.s64.s32 	%rd6, %r14;
	mul.wide.s32 	%rd7, %r14, 2;
	add.u64 	%rd8, %rd5, %rd7;
	ld.const.s16 	%r15, [%rd8+0];
	shr.s32 	%r16, %r15, 1;
	mov.u32 	%r17, 0;
	setp.ge.s32 	%p1, %r12, %r17;
	@%p1 bra 	$Lt_1_1282;
	.loc	16	126	0
	sub.s32 	%r18, %r16, %r12;
	cvt.s16.s32 	%r19, %r18;
	.loc	16	127	0
	div.s32 	%r20, %r19, %r15;
	.loc	16	128	0
	neg.s32 	%r12, %r20;
	bra.uni 	$Lt_1_1026;
$Lt_1_1282:
	.loc	16	132	0
	add.s32 	%r21, %r12, %r16;
	cvt.s16.s32 	%r22, %r21;
	.loc	16	133	0
	div.s32 	%r12, %r22, %r15;
$Lt_1_1026:
	.loc	16	135	0
	bar.sync 	0;
	.loc	16	140	0
	mul.lo.s32 	%r23, %r12, %r15;
	st.global.s16 	[%rd4+0], %r23;
	.loc	16	141	0
	exit;
$LDWend__Z27CUDAkernelQuantizationShortPsi:
	} // _Z27CUDAkernelQuantizationShortPsi



// ===== COMPILED SASS (sm_100) =====

	.target	sm_100

	.elftype	@"ET_EXEC"


//--------------------- .note.nv.tkinfo           --------------------------
	.section	.note.nv.tkinfo,"",@"SHT_NOTE"
	.sectionflags	@"SHF_NOTE_NV_TKINFO"
	.tkinfo
        /*0018*/ 	.word	0x00000002
        /*0030*/ 	.string	""
        /*0030*/ 	.string	"ptxas"
        /*0030*/ 	.string	"Cuda compilation tools, release 13.0, V13.0.88"
        /*0030*/ 	.string	"Build cuda_13.0.r13.0/compiler.36424714_0"
        /*0030*/ 	.string	"-arch sm_100 "



//--------------------- .note.nv.cuinfo           --------------------------
	.section	.note.nv.cuinfo,"",@"SHT_NOTE"
	.sectionflags	@"SHF_NOTE_NV_CUINFO"
        /*0018*/ 	.short	0x0002
        /*001a*/ 	.short	0x0014
        /*001c*/ 	.short	0x0082
	.zero		2


//--------------------- .nv.info                  --------------------------
	.section	.nv.info,"",@"SHT_CUDA_INFO"
	.align	4


	//----- nvinfo : EIATTR_REGCOUNT
	.align		4
        /*0000*/ 	.byte	0x04, 0x2f
        /*0002*/ 	.short	(.L_2 - .L_1)
	.align		4
.L_1:
        /*0004*/ 	.word	index@(_Z27CUDAkernelQuantizationFloatPfi)
        /*0008*/ 	.word	0x00000012


	//----- nvinfo : EIATTR_FRAME_SIZE
	.align		4
.L_2:
        /*000c*/ 	.byte	0x04, 0x11
        /*000e*/ 	.short	(.L_4 - .L_3)
	.align		4
.L_3:
        /*0010*/ 	.word	index@($__internal_0_$__cuda_sm3x_div_rn_noftz_f32_slowpath)
        /*0014*/ 	.word	0x00000000


	//----- nvinfo : EIATTR_FRAME_SIZE
	.align		4
.L_4:
        /*0018*/ 	.byte	0x04, 0x11
        /*001a*/ 	.short	(.L_6 - .L_5)
	.align		4
.L_5:
        /*001c*/ 	.word	index@(_Z27CUDAkernelQuantizationFloatPfi)
        /*0020*/ 	.word	0x00000000


	//----- nvinfo : EIATTR_REGCOUNT
	.align		4
.L_6:
        /*0024*/ 	.byte	0x04, 0x2f
        /*0026*/ 	.short	(.L_8 - .L_7)
	.align		4
.L_7:
        /*0028*/ 	.word	index@(_Z27CUDAkernelQuantizationShortPsi)
        /*002c*/ 	.word	0x0000000d


	//----- nvinfo : EIATTR_FRAME_SIZE
	.align		4
.L_8:
        /*0030*/ 	.byte	0x04, 0x11
        /*0032*/ 	.short	(.L_10 - .L_9)
	.align		4
.L_9:
        /*0034*/ 	.word	index@(_Z27CUDAkernelQuantizationShortPsi)
        /*0038*/ 	.word	0x00000000


	//----- nvinfo : EIATTR_MIN_STACK_SIZE
	.align		4
.L_10:
        /*003c*/ 	.byte	0x04, 0x12
        /*003e*/ 	.short	(.L_12 - .L_11)
	.align		4
.L_11:
        /*0040*/ 	.word	index@(_Z27CUDAkernelQuantizationShortPsi)
        /*0044*/ 	.word	0x00000000


	//----- nvinfo : EIATTR_MIN_STACK_SIZE
	.align		4
.L_12:
        /*0048*/ 	.byte	0x04, 0x12
        /*004a*/ 	.short	(.L_14 - .L_13)
	.align		4
.L_13:
        /*004c*/ 	.word	index@(_Z27CUDAkernelQuantizationFloatPfi)
        /*0050*/ 	.word	0x00000000
.L_14:


//--------------------- .nv.compat                --------------------------
	.section	.nv.compat,"",@"SHT_CUDA_COMPAT_INFO"
	.align	4
        /*0000*/ 	.byte	0x02, 0x09, 0x00, 0x00, 0x02, 0x02, 0x01, 0x00, 0x02, 0x05, 0x05, 0x00, 0x03, 0x07, 0x01, 0x01
        /*0010*/ 	.byte	0x02, 0x03, 0x00, 0x00, 0x02, 0x06, 0x01, 0x00, 0x04, 0x0b, 0x08, 0x00, 0x01, 0x00, 0x00, 0x00
        /*0020*/ 	.byte	0x00, 0x00, 0x00, 0x00


//--------------------- .nv.info._Z27CUDAkernelQuantizationShortPsi --------------------------
	.section	.nv.info._Z27CUDAkernelQuantizationShortPsi,"",@"SHT_CUDA_INFO"
	.sectionflags	@""
	.align	4


	//----- nvinfo : EIATTR_CUDA_API_VERSION
	.align		4
        /*0000*/ 	.byte	0x04, 0x37
        /*0002*/ 	.short	(.L_16 - .L_15)
.L_15:
        /*0004*/ 	.word	0x00000082


	//----- nvinfo : EIATTR_KPARAM_INFO
	.align		4
.L_16:
        /*0008*/ 	.byte	0x04, 0x17
        /*000a*/ 	.short	(.L_18 - .L_17)
.L_17:
        /*000c*/ 	.word	0x00000000
        /*0010*/ 	.short	0x0001
        /*0012*/ 	.short	0x0008
        /*0014*/ 	.byte	0x00, 0xf0, 0x11, 0x00


	//----- nvinfo : EIATTR_KPARAM_INFO
	.align		4
.L_18:
        /*0018*/ 	.byte	0x04, 0x17
        /*001a*/ 	.short	(.L_20 - .L_19)
.L_19:
        /*001c*/ 	.word	0x00000000
        /*0020*/ 	.short	0x0000
        /*0022*/ 	.short	0x0000
        /*0024*/ 	.byte	0x00, 0xf0, 0x21, 0x00


	//----- nvinfo : EIATTR_SPARSE_MMA_MASK
	.align		4
.L_20:
        /*0028*/ 	.byte	0x03, 0x50
        /*002a*/ 	.short	0x0000


	//----- nvinfo : EIATTR_MAXREG_COUNT
	.align		4
        /*002c*/ 	.byte	0x03, 0x1b
        /*002e*/ 	.short	0x00ff


	//----- nvinfo : EIATTR_NUM_BARRIERS
	.align		4
        /*0030*/ 	.byte	0x02, 0x4c
        /*0032*/ 	.byte	0x01
	.zero		1


	//----- nvinfo : EIATTR_MERCURY_ISA_VERSION
	.align		4
        /*0034*/ 	.byte	0x03, 0x5f
        /*0036*/ 	.short	0x0101


	//----- nvinfo : EIATTR_VRC_CTA_INIT_COUNT
	.align		4
        /*0038*/ 	.byte	0x02, 0x4a
	.zero		1
	.zero		1


	//----- nvinfo : EIATTR_EXIT_INSTR_OFFSETS
	.align		4
        /*003c*/ 	.byte	0x04, 0x1c
        /*003e*/ 	.short	(.L_22 - .L_21)


	//   ....[0]....
.L_21:
        /*0040*/ 	.word	0x00000510


	//----- nvinfo : EIATTR_CRS_STACK_SIZE
	.align		4
.L_22:
        /*0044*/ 	.byte	0x04, 0x1e
        /*0046*/ 	.short	(.L_24 - .L_23)
.L_23:
        /*0048*/ 	.word	0x00000000


	//----- nvinfo : EIATTR_CBANK_PARAM_SIZE
	.align		4
.L_24:
        /*004c*/ 	.byte	0x03, 0x19
        /*004e*/ 	.short	0x000c


	//----- nvinfo : EIATTR_PARAM_CBANK
	.align		4
        /*0050*/ 	.byte	0x04, 0x0a
        /*0052*/ 	.short	(.L_26 - .L_25)
	.align		4
.L_25:
        /*0054*/ 	.word	index@(.nv.constant0._Z27CUDAkernelQuantizationShortPsi)
        /*0058*/ 	.short	0x0380
        /*005a*/ 	.short	0x000c


	//----- nvinfo : EIATTR_SW_WAR
	.align		4
.L_26:
        /*005c*/ 	.byte	0x04, 0x36
        /*005e*/ 	.short	(.L_28 - .L_27)
.L_27:
        /*0060*/ 	.word	0x00000008
.L_28:


//--------------------- .nv.info._Z27CUDAkernelQuantizationFloatPfi --------------------------
	.section	.nv.info._Z27CUDAkernelQuantizationFloatPfi,"",@"SHT_CUDA_INFO"
	.sectionflags	@""
	.align	4


	//----- nvinfo : EIATTR_CUDA_API_VERSION
	.align		4
        /*0000*/ 	.byte	0x04, 0x37
        /*0002*/ 	.short	(.L_30 - .L_29)
.L_29:
        /*0004*/ 	.word	0x00000082


	//----- nvinfo : EIATTR_KPARAM_INFO
	.align		4
.L_30:
        /*0008*/ 	.byte	0x04, 0x17
        /*000a*/ 	.short	(.L_32 - .L_31)
.L_31:
        /*000c*/ 	.word	0x00000000
        /*0010*/ 	.short	0x0001
        /*0012*/ 	.short	0x0008
        /*0014*/ 	.byte	0x00, 0xf0, 0x11, 0x00


	//----- nvinfo : EIATTR_KPARAM_INFO
	.align		4
.L_32:
        /*0018*/ 	.byte	0x04, 0x17
        /*001a*/ 	.short	(.L_34 - .L_33)
.L_33:
        /*001c*/ 	.word	0x00000000
        /*0020*/ 	.short	0x0000
        /*0022*/ 	.short	0x0000
        /*0024*/ 	.byte	0x00, 0xf0, 0x21, 0x00


	//----- nvinfo : EIATTR_SPARSE_MMA_MASK
	.align		4
.L_34:
        /*0028*/ 	.byte	0x03, 0x50
        /*002a*/ 	.short	0x0000


	//----- nvinfo : EIATTR_MAXREG_COUNT
	.align		4
        /*002c*/ 	.byte	0x03, 0x1b
        /*002e*/ 	.short	0x00ff


	//----- nvinfo : EIATTR_MERCURY_ISA_VERSION
	.align		4
        /*0030*/ 	.byte	0x03, 0x5f
        /*0032*/ 	.short	0x0101


	//----- nvinfo : EIATTR_VRC_CTA_INIT_COUNT
	.align		4
        /*0034*/ 	.byte	0x02, 0x4a
	.zero		1
	.zero		1


	//----- nvinfo : EIATTR_EXIT_INSTR_OFFSETS
	.align		4
        /*0038*/ 	.byte	0x04, 0x1c
        /*003a*/ 	.short	(.L_36 - .L_35)


	//   ....[0]....
.L_35:
        /*003c*/ 	.word	0x00000290


	//----- nvinfo : EIATTR_CRS_STACK_SIZE
	.align		4
.L_36:
        /*0040*/ 	.byte	0x04, 0x1e
        /*0042*/ 	.short	(.L_38 - .L_37)
.L_37:
        /*0044*/ 	.word	0x00000000


	//----- nvinfo : EIATTR_CBANK_PARAM_SIZE
	.align		4
.L_38:
        /*0048*/ 	.byte	0x03, 0x19
        /*004a*/ 	.short	0x000c


	//----- nvinfo : EIATTR_PARAM_CBANK
	.align		4
        /*004c*/ 	.byte	0x04, 0x0a
        /*004e*/ 	.short	(.L_40 - .L_39)
	.align		4
.L_39:
        /*0050*/ 	.word	index@(.nv.constant0._Z27CUDAkernelQuantizationFloatPfi)
        /*0054*/ 	.short	0x0380
        /*0056*/ 	.short	0x000c


	//----- nvinfo : EIATTR_SW_WAR
	.align		4
.L_40:
        /*0058*/ 	.byte	0x04, 0x36
        /*005a*/ 	.short	(.L_42 - .L_41)
.L_41:
        /*005c*/ 	.word	0x00000008
.L_42:


//--------------------- .nv.callgraph             --------------------------
	.section	.nv.callgraph,"",@"SHT_CUDA_CALLGRAPH"
	.align	4
	.sectionentsize	8
	.align		4
        /*0000*/ 	.word	0x00000000
	.align		4
        /*0004*/ 	.word	0xffffffff
	.align		4
        /*0008*/ 	.word	0x00000000
	.align		4
        /*000c*/ 	.word	0xfffffffe
	.align		4
        /*0010*/ 	.word	0x00000000
	.align		4
        /*0014*/ 	.word	0xfffffffd
	.align		4
        /*0018*/ 	.word	0x00000000
	.align		4
        /*001c*/ 	.word	0xfffffffc


//--------------------- .nv.constant3             --------------------------
	.section	.nv.constant3,"a",@progbits
	.align	2
.nv.constant3:
	.type		Q,@object
	.size		Q,(.L_0 - Q)
Q:
        /*0000*/ 	.byte	0x20, 0x00, 0x21, 0x00, 0x33, 0x00, 0x51, 0x00, 0x42, 0x00, 0x27, 0x00, 0x22, 0x00, 0x11, 0x00
        /*0010*/ 	.byte	0x21, 0x00, 0x24, 0x00, 0x30, 0x00, 0x2f, 0x00, 0x1c, 0x00, 0x17, 0x00, 0x0c, 0x00, 0x0c, 0x00
        /*0020*/ 	.byte	0x33, 0x00, 0x30, 0x00, 0x2f, 0x00, 0x1c, 0x00, 0x17, 0x00, 0x0c, 0x00, 0x0c, 0x00, 0x0c, 0x00
        /*0030*/ 	.byte	0x51, 0x00, 0x2f, 0x00, 0x1c, 0x00, 0x17, 0x00, 0x0c, 0x00, 0x0c, 0x00, 0x0c, 0x00, 0x0c, 0x00
        /*0040*/ 	.byte	0x42, 0x00, 0x1c, 0x00, 0x17, 0x00, 0x0c, 0x00, 0x0c, 0x00, 0x0c, 0x00, 0x0c, 0x00, 0x0c, 0x00
        /*0050*/ 	.byte	0x27, 0x00, 0x17, 0x00, 0x0c, 0x00, 0x0c, 0x00, 0x0c, 0x00, 0x0c, 0x00, 0x0c, 0x00, 0x0c, 0x00
        /*0060*/ 	.byte	0x22, 0x00, 0x0c, 0x00, 0x0c, 0x00, 0x0c, 0x00, 0x0c, 0x00, 0x0c, 0x00, 0x0c, 0x00, 0x0c, 0x00
        /*0070*/ 	.byte	0x11, 0x00, 0x0c, 0x00, 0x0c, 0x00, 0x0c, 0x00, 0x0c, 0x00, 0x0c, 0x00, 0x0c, 0x00, 0x0c, 0x00
.L_0:


//--------------------- .text._Z27CUDAkernelQuantizationShortPsi --------------------------
	.section	.text._Z27CUDAkernelQuantizationShortPsi,"ax",@progbits
	.align	128
.text._Z27CUDAkernelQuantizationShortPsi:
        .type           _Z27CUDAkernelQuantizationShortPsi,@function
        .size           _Z27CUDAkernelQuantizationShortPsi,(.L_x_18 - _Z27CUDAkernelQuantizationShortPsi)
        .other          _Z27CUDAkernelQuantizationShortPsi,@"STO_CUDA_ENTRY STV_DEFAULT"
_Z27CUDAkernelQuantizationShortPsi:
[----:B------:R-:W-:Y:S01]  /*0000*/  LDC R1, c[0x0][0x37c] ;  /* 0x0000df00ff017b82 */ /* 0x000fe20000000800 */
[----:B------:R-:W0:Y:S01]  /*0010*/  S2R R0, SR_CTAID.Y ;  /* 0x0000000000007919 */ /* 0x000e220000002600 */
[----:B------:R-:W1:Y:S06]  /*0020*/  LDCU UR4, c[0x0][0x388] ;  /* 0x00007100ff0477ac */ /* 0x000e6c0008000800 */
[----:B------:R-:W2:Y:S01]  /*0030*/  LDC.64 R2, c[0x0][0x380] ;  /* 0x0000e000ff027b82 */ /* 0x000ea20000000a00 */
[----:B------:R-:W0:Y:S01]  /*0040*/  S2R R7, SR_TID.Y ;  /* 0x0000000000077919 */ /* 0x000e220000002200 */
[----:B------:R-:W3:Y:S01]  /*0050*/  S2R R5, SR_CTAID.X ;  /* 0x0000000000057919 */ /* 0x000ee20000002500 */
[----:B------:R-:W4:Y:S01]  /*0060*/  S2R R6, SR_TID.X ;  /* 0x0000000000067919 */ /* 0x000f220000002100 */
[----:B0-----:R-:W-:-:S04]  /*0070*/  IMAD R0, R0, 0x8, R7 ;  /* 0x0000000800007824 */ /* 0x001fc800078e0207 */
[----:B-1----:R-:W-:Y:S01]  /*0080*/  IMAD R0, R0, UR4, RZ ;  /* 0x0000000400007c24 */ /* 0x002fe2000f8e02ff */
[----:B------:R-:W0:Y:S03]  /*0090*/  LDCU.64 UR4, c[0x0][0x358] ;  /* 0x00006b00ff0477ac */ /* 0x000e260008000a00 */
[----:B---3--:R-:W-:-:S05]  /*00a0*/  IMAD R0, R5, 0x8, R0 ;  /* 0x0000000805007824 */ /* 0x008fca00078e0200 */
[----:B----4-:R-:W-:-:S05]  /*00b0*/  IADD3 R5, PT, PT, R0, R6, RZ ;  /* 0x0000000600057210 */ /* 0x010fca0007ffe0ff */
[----:B--2---:R-:W-:-:S05]  /*00c0*/  IMAD.WIDE R2, R5, 0x2, R2 ;  /* 0x0000000205027825 */ /* 0x004fca00078e0202 */
[----:B0-----:R-:W2:Y:S01]  /*00d0*/  LDG.E.S16 R4, desc[UR4][R2.64] ;  /* 0x0000000402047981 */ /* 0x001ea2000c1e1700 */
[----:B------:R-:W-:Y:S01]  /*00e0*/  IMAD R0, R7, 0x8, R6 ;  /* 0x0000000807007824 */ /* 0x000fe200078e0206 */
[----:B------:R-:W-:Y:S03]  /*00f0*/  BSSY.RECONVERGENT B0, `(.L_x_0) ;  /* 0x000003e000007945 */ /* 0x000fe60003800200 */
[----:B------:R-:W-:-:S06]  /*0100*/  IMAD.SHL.U32 R0, R0, 0x2, RZ ;  /* 0x0000000200007824 */ /* 0x000fcc00078e00ff */
[----:B------:R-:W0:Y:S02]  /*0110*/  LDC.S16 R0, c[0x3][R0] ;  /* 0x00c0000000007b82 */ /* 0x000e240000000600 */
[----:B0-----:R-:W-:Y:S02]  /*0120*/  SHF.R.S32.HI R7, RZ, 0x1, R0 ;  /* 0x00000001ff077819 */ /* 0x001fe40000011400 */
[----:B--2---:R-:W-:-:S13]  /*0130*/  ISETP.GE.AND P0, PT, R4, RZ, PT ;  /* 0x000000ff0400720c */ /* 0x004fda0003f06270 */
[----:B------:R-:W-:Y:S05]  /*0140*/  @P0 BRA `(.L_x_1) ;  /* 0x0000000000740947 */ /* 0x000fea0003800000 */
[----:B------:R-:W-:Y:S01]  /*0150*/  IABS R8, R0 ;  /* 0x0000000000087213 */ /* 0x000fe20000000000 */
[----:B------:R-:W-:-:S03]  /*0160*/  IMAD.IADD R4, R7, 0x1, -R4 ;  /* 0x0000000107047824 */ /* 0x000fc600078e0a04 */
[----:B------:R-:W0:Y:S02]  /*0170*/  I2F.RP R6, R8 ;  /* 0x0000000800067306 */ /* 0x000e240000209400 */
[----:B------:R-:W-:Y:S02]  /*0180*/  PRMT R7, R4, 0x9910, RZ ;  /* 0x0000991004077816 */ /* 0x000fe400000000ff */
[-C--:B------:R-:W-:Y:S02]  /*0190*/  IABS R4, R0.reuse ;  /* 0x0000000000047213 */ /* 0x080fe40000000000 */
[----:B------:R-:W-:Y:S02]  /*01a0*/  IABS R10, R7 ;  /* 0x00000007000a7213 */ /* 0x000fe40000000000 */
[----:B------:R-:W-:-:S04]  /*01b0*/  LOP3.LUT R7, R7, R0, RZ, 0x3c, !PT ;  /* 0x0000000007077212 */ /* 0x000fc800078e3cff */
[----:B------:R-:W-:Y:S01]  /*01c0*/  ISETP.GE.AND P1, PT, R7, RZ, PT ;  /* 0x000000ff0700720c */ /* 0x000fe20003f26270 */
[----:B0-----:R-:W0:Y:S02]  /*01d0*/  MUFU.RCP R6, R6 ;  /* 0x0000000600067308 */ /* 0x001e240000001000 */
[----:B0-----:R-:W-:Y:S02]  /*01e0*/  IADD3 R5, PT, PT, R6, 0xffffffe, RZ ;  /* 0x0ffffffe06057810 */ /* 0x001fe40007ffe0ff */
[----:B------:R-:W-:Y:S01]  /*01f0*/  IADD3 R6, PT, PT, RZ, -R4, RZ ;  /* 0x80000004ff067210 */ /* 0x000fe20007ffe0ff */
[----:B------:R-:W-:-:S03]  /*0200*/  IMAD.MOV.U32 R4, RZ, RZ, RZ ;  /* 0x000000ffff047224 */ /* 0x000fc600078e00ff */
[----:B------:R-:W0:Y:S02]  /*0210*/  F2I.FTZ.U32.TRUNC.NTZ R5, R5 ;  /* 0x0000000500057305 */ /* 0x000e24000021f000 */
[----:B0-----:R-:W-:-:S04]  /*0220*/  IMAD.MOV R9, RZ, RZ, -R5 ;  /* 0x000000ffff097224 */ /* 0x001fc800078e0a05 */
[----:B------:R-:W-:-:S04]  /*0230*/  IMAD R9, R9, R8, RZ ;  /* 0x0000000809097224 */ /* 0x000fc800078e02ff */
[----:B------:R-:W-:-:S04]  /*0240*/  IMAD.HI.U32 R4, R5, R9, R4 ;  /* 0x0000000905047227 */ /* 0x000fc800078e0004 */
[----:B------:R-:W-:-:S04]  /*0250*/  IMAD.MOV.U32 R5, RZ, RZ, R10 ;  /* 0x000000ffff057224 */ /* 0x000fc800078e000a */
[----:B------:R-:W-:-:S04]  /*0260*/  IMAD.HI.U32 R4, R4, R5, RZ ;  /* 0x0000000504047227 */ /* 0x000fc800078e00ff */
[----:B------:R-:W-:-:S05]  /*0270*/  IMAD R5, R4, R6, R5 ;  /* 0x0000000604057224 */ /* 0x000fca00078e0205 */
[----:B------:R-:W-:-:S13]  /*0280*/  ISETP.GT.U32.AND P2, PT, R8, R5, PT ;  /* 0x000000050800720c */ /* 0x000fda0003f44070 */
[-C--:B------:R-:W-:Y:S01]  /*0290*/  @!P2 IADD3 R5, PT, PT, R5, -R8.reuse, RZ ;  /* 0x800000080505a210 */ /* 0x080fe20007ffe0ff */
[----:B------:R-:W-:Y:S01]  /*02a0*/  @!P2 VIADD R4, R4, 0x1 ;  /* 0x000000010404a836 */ /* 0x000fe20000000000 */
[----:B------:R-:W-:Y:S02]  /*02b0*/  ISETP.NE.AND P2, PT, R0, RZ, PT ;  /* 0x000000ff0000720c */ /* 0x000fe40003f45270 */
[----:B------:R-:W-:-:S13]  /*02c0*/  ISETP.GE.U32.AND P0, PT, R5, R8, PT ;  /* 0x000000080500720c */ /* 0x000fda0003f06070 */
[----:B------:R-:W-:-:S05]  /*02d0*/  @P0 VIADD R4, R4, 0x1 ;  /* 0x0000000104040836 */ /* 0x000fca0000000000 */
[----:B------:R-:W-:Y:S02]  /*02e0*/  @!P1 IADD3 R4, PT, PT, -R4, RZ, RZ ;  /* 0x000000ff04049210 */ /* 0x000fe40007ffe1ff */
[----:B------:R-:W-:-:S05]  /*02f0*/  @!P2 LOP3.LUT R4, RZ, R0, RZ, 0x33, !PT ;  /* 0x00000000ff04a212 */ /* 0x000fca00078e33ff */
[----:B------:R-:W-:Y:S01]  /*0300*/  IMAD.MOV R4, RZ, RZ, -R4 ;  /* 0x000000ffff047224 */ /* 0x000fe200078e0a04 */
[----:B------:R-:W-:Y:S06]  /*0310*/  BRA `(.L_x_2) ;  /* 0x00000000006c7947 */ /* 0x000fec0003800000 */
.L_x_1:
[-C--:B------:R-:W-:Y:S02]  /*0320*/  IABS R6, R0.reuse ;  /* 0x0000000000067213 */ /* 0x080fe40000000000 */
[----:B------:R-:W-:Y:S02]  /*0330*/  IADD3 R4, PT, PT, R4, R7, RZ ;  /* 0x0000000704047210 */ /* 0x000fe40007ffe0ff */
[----:B------:R-:W0:Y:S02]  /*0340*/  I2F.RP R8, R6 ;  /* 0x0000000600087306 */ /* 0x000e240000209400 */
[----:B------:R-:W-:Y:S02]  /*0350*/  PRMT R7, R4, 0x9910, RZ ;  /* 0x0000991004077816 */ /* 0x000fe400000000ff */
[----:B------:R-:W-:Y:S02]  /*0360*/  IABS R4, R0 ;  /* 0x0000000000047213 */ /* 0x000fe40000000000 */
[----:B------:R-:W-:-:S02]  /*0370*/  IABS R10, R7 ;  /* 0x00000007000a7213 */ /* 0x000fc40000000000 */
[----:B------:R-:W-:-:S04]  /*0380*/  LOP3.LUT R7, R7, R0, RZ, 0x3c, !PT ;  /* 0x0000000007077212 */ /* 0x000fc800078e3cff */
[----:B------:R-:W-:Y:S01]  /*0390*/  ISETP.GE.AND P0, PT, R7, RZ, PT ;  /* 0x000000ff0700720c */ /* 0x000fe20003f06270 */
[----:B0-----:R-:W0:Y:S02]  /*03a0*/  MUFU.RCP R8, R8 ;  /* 0x0000000800087308 */ /* 0x001e240000001000 */
[----:B0-----:R-:W-:Y:S02]  /*03b0*/  VIADD R5, R8, 0xffffffe ;  /* 0x0ffffffe08057836 */ /* 0x001fe40000000000 */
[----:B------:R-:W-:Y:S02]  /*03c0*/  IMAD.MOV R8, RZ, RZ, -R4 ;  /* 0x000000ffff087224 */ /* 0x000fe400078e0a04 */
[----:B------:R-:W-:Y:S02]  /*03d0*/  HFMA2 R4, -RZ, RZ, 0, 0 ;  /* 0x00000000ff047431 */ /* 0x000fe400000001ff */
        /* <DEDUP_REMOVED lines=8> */
[----:B------:R-:W-:Y:S01]  /*0460*/  @!P2 IMAD.IADD R5, R5, 0x1, -R6 ;  /* 0x000000010505a824 */ /* 0x000fe200078e0a06 */
[----:B------:R-:W-:Y:S02]  /*0470*/  @!P2 IADD3 R4, PT, PT, R4, 0x1, RZ ;  /* 0x000000010404a810 */ /* 0x000fe40007ffe0ff */
[----:B------:R-:W-:Y:S02]  /*0480*/  ISETP.NE.AND P2, PT, R0, RZ, PT ;  /* 0x000000ff0000720c */ /* 0x000fe40003f45270 */
[----:B------:R-:W-:-:S13]  /*0490*/  ISETP.GE.U32.AND P1, PT, R5, R6, PT ;  /* 0x000000060500720c */ /* 0x000fda0003f26070 */
[----:B------:R-:W-:-:S05]  /*04a0*/  @P1 VIADD R4, R4, 0x1 ;  /* 0x0000000104041836 */ /* 0x000fca0000000000 */
[----:B------:R-:W-:Y:S02]  /*04b0*/  @!P0 IADD3 R4, PT, PT, -R4, RZ, RZ ;  /* 0x000000ff04048210 */ /* 0x000fe40007ffe1ff */
[----:B------:R-:W-:-:S07]  /*04c0*/  @!P2 LOP3.LUT R4, RZ, R0, RZ, 0x33, !PT ;  /* 0x00000000ff04a212 */ /* 0x000fce00078e33ff */
.L_x_2:
[----:B------:R-:W-:Y:S05]  /*04d0*/  BSYNC.RECONVERGENT B0 ;  /* 0x0000000000007941 */ /* 0x000fea0003800200 */
.L_x_0:
[----:B------:R-:W-:Y:S01]  /*04e0*/  BAR.SYNC.DEFER_BLOCKING 0x0 ;  /* 0x0000000000007b1d */ /* 0x000fe20000010000 */
[----:B------:R-:W-:-:S05]  /*04f0*/  IMAD R5, R0, R4, RZ ;  /* 0x0000000400057224 */ /* 0x000fca00078e02ff */
[----:B------:R-:W-:Y:S01]  /*0500*/  STG.E.S16 desc[UR4][R2.64], R5 ;  /* 0x0000000502007986 */ /* 0x000fe2000c101704 */
[----:B------:R-:W-:Y:S05]  /*0510*/  EXIT ;  /* 0x000000000000794d */ /* 0x000fea0003800000 */
.L_x_3:
[----:B------:R-:W-:-:S00]  /*0520*/  BRA `(.L_x_3) ;  /* 0xfffffffc00fc7947 */ /* 0x000fc0000383ffff */
[----:B------:R-:W-:-:S00]  /*0530*/  NOP ;  /* 0x0000000000007918 */ /* 0x000fc00000000000 */
        /* <DEDUP_REMOVED lines=12> */
.L_x_18:


//--------------------- .text._Z27CUDAkernelQuantizationFloatPfi --------------------------
	.section	.text._Z27CUDAkernelQuantizationFloatPfi,"ax",@progbits
	.align	128
.text._Z27CUDAkernelQuantizationFloatPfi:
        .type           _Z27CUDAkernelQuantizationFloatPfi,@function
        .size           _Z27CUDAkernelQuantizationFloatPfi,(.L_x_19 - _Z27CUDAkernelQuantizationFloatPfi)
        .other          _Z27CUDAkernelQuantizationFloatPfi,@"STO_CUDA_ENTRY STV_DEFAULT"
_Z27CUDAkernelQuantizationFloatPfi:
        /* <DEDUP_REMOVED lines=10> */
[----:B---3--:R-:W-:-:S04]  /*00a0*/  IMAD R0, R3, 0x8, R0 ;  /* 0x0000000803007824 */ /* 0x008fc800078e0200 */
[----:B----4-:R-:W-:-:S04]  /*00b0*/  IMAD.IADD R3, R0, 0x1, R2 ;  /* 0x0000000100037824 */ /* 0x010fc800078e0202 */
[----:B--2---:R-:W-:-:S05]  /*00c0*/  IMAD.WIDE R4, R3, 0x4, R4 ;  /* 0x0000000403047825 */ /* 0x004fca00078e0204 */
[----:B0-----:R-:W2:Y:S01]  /*00d0*/  LDG.E R0, desc[UR4][R4.64] ;  /* 0x0000000404007981 */ /* 0x001ea2000c1e1900 */
[----:B------:R-:W-:Y:S01]  /*00e0*/  IMAD R2, R7, 0x8, R2 ;  /* 0x0000000807027824 */ /* 0x000fe200078e0202 */
[----:B------:R-:W-:Y:S03]  /*00f0*/  BSSY.RECONVERGENT B0, `(.L_x_4) ;  /* 0x000000f000007945 */ /* 0x000fe60003800200 */
[----:B------:R-:W-:-:S06]  /*0100*/  IMAD.SHL.U32 R2, R2, 0x2, RZ ;  /* 0x0000000202027824 */ /* 0x000fcc00078e00ff */
[----:B------:R-:W0:Y:S02]  /*0110*/  LDC.S16 R2, c[0x3][R2] ;  /* 0x00c0000002027b82 */ /* 0x000e240000000600 */
[----:B0-----:R-:W-:-:S04]  /*0120*/  I2FP.F32.S32 R3, R2 ;  /* 0x0000000200037245 */ /* 0x001fc80000201400 */
[----:B------:R-:W0:Y:S02]  /*0130*/  MUFU.RCP R6, R3 ;  /* 0x0000000300067308 */ /* 0x000e240000001000 */
[----:B0-----:R-:W-:-:S04]  /*0140*/  FFMA R7, -R3, R6, 1 ;  /* 0x3f80000003077423 */ /* 0x001fc80000000106 */
[----:B------:R-:W-:Y:S02]  /*0150*/  FFMA R7, R6, R7, R6 ;  /* 0x0000000706077223 */ /* 0x000fe40000000006 */
[----:B--2---:R-:W0:Y:S02]  /*0160*/  FCHK P0, R0, R3 ;  /* 0x0000000300007302 */ /* 0x004e240000000000 */
[----:B------:R-:W-:-:S04]  /*0170*/  FFMA R6, R0, R7, RZ ;  /* 0x0000000700067223 */ /* 0x000fc800000000ff */
[----:B------:R-:W-:-:S04]  /*0180*/  FFMA R8, -R3, R6, R0 ;  /* 0x0000000603087223 */ /* 0x000fc80000000100 */
[----:B------:R-:W-:Y:S01]  /*0190*/  FFMA R6, R7, R8, R6 ;  /* 0x0000000807067223 */ /* 0x000fe20000000006 */
[----:B0-----:R-:W-:Y:S06]  /*01a0*/  @!P0 BRA `(.L_x_5) ;  /* 0x00000000000c8947 */ /* 0x001fec0003800000 */
[----:B------:R-:W-:-:S07]  /*01b0*/  MOV R2, 0x1d0 ;  /* 0x000001d000027802 */ /* 0x000fce0000000f00 */
[----:B------:R-:W-:Y:S05]  /*01c0*/  CALL.REL.NOINC `($__internal_0_$__cuda_sm3x_div_rn_noftz_f32_slowpath) ;  /* 0x0000000000347944 */ /* 0x000fea0003c00000 */
[----:B------:R-:W-:-:S07]  /*01d0*/  IMAD.MOV.U32 R6, RZ, RZ, R0 ;  /* 0x000000ffff067224 */ /* 0x000fce00078e0000 */
.L_x_5:
[----:B------:R-:W-:Y:S05]  /*01e0*/  BSYNC.RECONVERGENT B0 ;  /* 0x0000000000007941 */ /* 0x000fea0003800200 */
.L_x_4:
[C---:B------:R-:W-:Y:S02]  /*01f0*/  LOP3.LUT R0, R6.reuse, 0x80000000, RZ, 0xc0, !PT ;  /* 0x8000000006007812 */ /* 0x040fe400078ec0ff */
[----:B------:R-:W-:Y:S02]  /*0200*/  FSETP.GEU.AND P1, PT, |R6|, 0.5, PT ;  /* 0x3f0000000600780b */ /* 0x000fe40003f2e200 */
[----:B------:R-:W-:Y:S02]  /*0210*/  LOP3.LUT R7, R0, 0x3f000000, RZ, 0xfc, !PT ;  /* 0x3f00000000077812 */ /* 0x000fe400078efcff */
[----:B------:R-:W-:-:S03]  /*0220*/  FSETP.GT.AND P0, PT, |R6|, 8388608, PT ;  /* 0x4b0000000600780b */ /* 0x000fc60003f04200 */
[----:B------:R-:W-:-:S06]  /*0230*/  FADD R7, R7, R6 ;  /* 0x0000000607077221 */ /* 0x000fcc0000000000 */
[----:B------:R-:W0:Y:S02]  /*0240*/  FRND.TRUNC R7, R7 ;  /* 0x0000000700077307 */ /* 0x000e24000020d000 */
[----:B0-----:R-:W-:-:S06]  /*0250*/  FSEL R0, R6, R7, P0 ;  /* 0x0000000706007208 */ /* 0x001fcc0000000000 */
[----:B------:R-:W0:Y:S02]  /*0260*/  @!P1 FRND.TRUNC R0, R6 ;  /* 0x0000000600009307 */ /* 0x000e24000020d000 */
[----:B0-----:R-:W-:-:S05]  /*0270*/  FMUL R3, R3, R0 ;  /* 0x0000000003037220 */ /* 0x001fca0000400000 */
[----:B------:R-:W-:Y:S01]  /*0280*/  STG.E desc[UR4][R4.64], R3 ;  /* 0x0000000304007986 */ /* 0x000fe2000c101904 */
[----:B------:R-:W-:Y:S05]  /*0290*/  EXIT ;  /* 0x000000000000794d */ /* 0x000fea0003800000 */
        .weak           $__internal_0_$__cuda_sm3x_div_rn_noftz_f32_slowpath
        .type           $__internal_0_$__cuda_sm3x_div_rn_noftz_f32_slowpath,@function
        .size           $__internal_0_$__cuda_sm3x_div_rn_noftz_f32_slowpath,(.L_x_19 - $__internal_0_$__cuda_sm3x_div_rn_noftz_f32_slowpath)
$__internal_0_$__cuda_sm3x_div_rn_noftz_f32_slowpath:
[--C-:B------:R-:W-:Y:S01]  /*02a0*/  SHF.R.U32.HI R7, RZ, 0x17, R3.reuse ;  /* 0x00000017ff077819 */ /* 0x100fe20000011603 */
[----:B------:R-:W-:Y:S01]  /*02b0*/  BSSY.RECONVERGENT B1, `(.L_x_6) ;  /* 0x0000064000017945 */ /* 0x000fe20003800200 */
[--C-:B------:R-:W-:Y:S01]  /*02c0*/  SHF.R.U32.HI R6, RZ, 0x17, R0.reuse ;  /* 0x00000017ff067819 */ /* 0x100fe20000011600 */
[----:B------:R-:W-:Y:S01]  /*02d0*/  IMAD.MOV.U32 R8, RZ, RZ, R0 ;  /* 0x000000ffff087224 */ /* 0x000fe200078e0000 */
[----:B------:R-:W-:Y:S01]  /*02e0*/  LOP3.LUT R7, R7, 0xff, RZ, 0xc0, !PT ;  /* 0x000000ff07077812 */ /* 0x000fe200078ec0ff */
[----:B------:R-:W-:Y:S01]  /*02f0*/  IMAD.MOV.U32 R9, RZ, RZ, R3 ;  /* 0x000000ffff097224 */ /* 0x000fe200078e0003 */
[----:B------:R-:W-:-:S03]  /*0300*/  LOP3.LUT R6, R6, 0xff, RZ, 0xc0, !PT ;  /* 0x000000ff06067812 */ /* 0x000fc600078ec0ff */
[----:B------:R-:W-:Y:S02]  /*0310*/  VIADD R12, R7, 0xffffffff ;  /* 0xffffffff070c7836 */ /* 0x000fe40000000000 */
[----:B------:R-:W-:-:S03]  /*0320*/  VIADD R11, R6, 0xffffffff ;  /* 0xffffffff060b7836 */ /* 0x000fc60000000000 */
[----:B------:R-:W-:-:S04]  /*0330*/  ISETP.GT.U32.AND P0, PT, R12, 0xfd, PT ;  /* 0x000000fd0c00780c */ /* 0x000fc80003f04070 */
[----:B------:R-:W-:-:S13]  /*0340*/  ISETP.GT.U32.OR P0, PT, R11, 0xfd, P0 ;  /* 0x000000fd0b00780c */ /* 0x000fda0000704470 */
[----:B------:R-:W-:Y:S01]  /*0350*/  @!P0 IMAD.MOV.U32 R10, RZ, RZ, RZ ;  /* 0x000000ffff0a8224 */ /* 0x000fe200078e00ff */
[----:B------:R-:W-:Y:S06]  /*0360*/  @!P0 BRA `(.L_x_7) ;  /* 0x00000000005c8947 */ /* 0x000fec0003800000 */
[----:B------:R-:W-:Y:S02]  /*0370*/  FSETP.GTU.FTZ.AND P1, PT, |R3|, +INF , PT ;  /* 0x7f8000000300780b */ /* 0x000fe40003f3c200 */
[----:B------:R-:W-:-:S04]  /*0380*/  FSETP.GTU.FTZ.AND P0, PT, |R0|, +INF , PT ;  /* 0x7f8000000000780b */ /* 0x000fc80003f1c200 */
[----:B------:R-:W-:-:S13]  /*0390*/  PLOP3.LUT P0, PT, P0, P1, PT, 0xf8, 0x8f ;  /* 0x00000000008f781c */ /* 0x000fda0000703f70 */
[----:B------:R-:W-:Y:S05]  /*03a0*/  @P0 BRA `(.L_x_8) ;  /* 0x00000004004c0947 */ /* 0x000fea0003800000 */
[----:B------:R-:W-:-:S13]  /*03b0*/  LOP3.LUT P0, RZ, R9, 0x7fffffff, R8, 0xc8, !PT ;  /* 0x7fffffff09ff7812 */ /* 0x000fda000780c808 */
[----:B------:R-:W-:Y:S05]  /*03c0*/  @!P0 BRA `(.L_x_9) ;  /* 0x00000004003c8947 */ /* 0x000fea0003800000 */
[C---:B------:R-:W-:Y:S02]  /*03d0*/  FSETP.NEU.FTZ.AND P2, PT, |R0|.reuse, +INF , PT ;  /* 0x7f8000000000780b */ /* 0x040fe40003f5d200 */
[----:B------:R-:W-:Y:S02]  /*03e0*/  FSETP.NEU.FTZ.AND P1, PT, |R3|, +INF , PT ;  /* 0x7f8000000300780b */ /* 0x000fe40003f3d200 */
[----:B------:R-:W-:-:S11]  /*03f0*/  FSETP.NEU.FTZ.AND P0, PT, |R0|, +INF , PT ;  /* 0x7f8000000000780b */ /* 0x000fd60003f1d200 */
[----:B------:R-:W-:Y:S05]  /*0400*/  @!P1 BRA !P2, `(.L_x_9) ;  /* 0x00000004002c9947 */ /* 0x000fea0005000000 */
[----:B------:R-:W-:-:S04]  /*0410*/  LOP3.LUT P2, RZ, R8, 0x7fffffff, RZ, 0xc0, !PT ;  /* 0x7fffffff08ff7812 */ /* 0x000fc8000784c0ff */
[----:B------:R-:W-:-:S13]  /*0420*/  PLOP3.LUT P1, PT, P1, P2, PT, 0x2f, 0xf2 ;  /* 0x0000000000f2781c */ /* 0x000fda0000f24577 */
[----:B------:R-:W-:Y:S05]  /*0430*/  @P1 BRA `(.L_x_10) ;  /* 0x0000000400181947 */ /* 0x000fea0003800000 */
[----:B------:R-:W-:-:S04]  /*0440*/  LOP3.LUT P1, RZ, R9, 0x7fffffff, RZ, 0xc0, !PT ;  /* 0x7fffffff09ff7812 */ /* 0x000fc8000782c0ff */
[----:B------:R-:W-:-:S13]  /*0450*/  PLOP3.LUT P0, PT, P0, P1, PT, 0x2f, 0xf2 ;  /* 0x0000000000f2781c */ /* 0x000fda0000702577 */
[----:B------:R-:W-:Y:S05]  /*0460*/  @P0 BRA `(.L_x_11) ;  /* 0x0000000400000947 */ /* 0x000fea0003800000 */
[----:B------:R-:W-:Y:S02]  /*0470*/  ISETP.GE.AND P0, PT, R11, RZ, PT ;  /* 0x000000ff0b00720c */ /* 0x000fe40003f06270 */
[----:B------:R-:W-:-:S11]  /*0480*/  ISETP.GE.AND P1, PT, R12, RZ, PT ;  /* 0x000000ff0c00720c */ /* 0x000fd60003f26270 */
[----:B------:R-:W-:Y:S02]  /*0490*/  @P0 IMAD.MOV.U32 R10, RZ, RZ, RZ ;  /* 0x000000ffff0a0224 */ /* 0x000fe400078e00ff */
[----:B------:R-:W-:Y:S01]  /*04a0*/  @!P0 FFMA R8, R0, 1.84467440737095516160e+19, RZ ;  /* 0x5f80000000088823 */ /* 0x000fe200000000ff */
[----:B------:R-:W-:Y:S02]  /*04b0*/  @!P0 IMAD.MOV.U32 R10, RZ, RZ, -0x40 ;  /* 0xffffffc0ff0a8424 */ /* 0x000fe400078e00ff */
[----:B------:R-:W-:Y:S02]  /*04c0*/  @!P1 FFMA R9, R3, 1.84467440737095516160e+19, RZ ;  /* 0x5f80000003099823 */ /* 0x000fe400000000ff */
[----:B------:R-:W-:-:S07]  /*04d0*/  @!P1 VIADD R10, R10, 0x40 ;  /* 0x000000400a0a9836 */ /* 0x000fce0000000000 */
.L_x_7:
[----:B------:R-:W-:Y:S01]  /*04e0*/  LEA R0, R7, 0xc0800000, 0x17 ;  /* 0xc080000007007811 */ /* 0x000fe200078eb8ff */
[----:B------:R-:W-:Y:S01]  /*04f0*/  VIADD R6, R6, 0xffffff81 ;  /* 0xffffff8106067836 */ /* 0x000fe20000000000 */
[----:B------:R-:W-:Y:S03]  /*0500*/  BSSY.RECONVERGENT B2, `(.L_x_12) ;  /* 0x0000035000027945 */ /* 0x000fe60003800200 */
[----:B------:R-:W-:Y:S01]  /*0510*/  IMAD.IADD R9, R9, 0x1, -R0 ;  /* 0x0000000109097824 */ /* 0x000fe200078e0a00 */
[C---:B------:R-:W-:Y:S01]  /*0520*/  IADD3 R7, PT, PT, R6.reuse, 0x7f, -R7 ;  /* 0x0000007f06077810 */ /* 0x040fe20007ffe807 */
[----:B------:R-:W-:Y:S02]  /*0530*/  IMAD R0, R6, -0x800000, R8 ;  /* 0xff80000006007824 */ /* 0x000fe400078e0208 */
[----:B------:R-:W0:Y:S01]  /*0540*/  MUFU.RCP R11, R9 ;  /* 0x00000009000b7308 */ /* 0x000e220000001000 */
[----:B------:R-:W-:Y:S01]  /*0550*/  FADD.FTZ R13, -R9, -RZ ;  /* 0x800000ff090d7221 */ /* 0x000fe20000010100 */
[----:B------:R-:W-:-:S03]  /*0560*/  IMAD.IADD R7, R7, 0x1, R10 ;  /* 0x0000000107077824 */ /* 0x000fc600078e020a */
[----:B0-----:R-:W-:-:S04]  /*0570*/  FFMA R12, R11, R13, 1 ;  /* 0x3f8000000b0c7423 */ /* 0x001fc8000000000d */
[----:B------:R-:W-:-:S04]  /*0580*/  FFMA R15, R11, R12, R11 ;  /* 0x0000000c0b0f7223 */ /* 0x000fc8000000000b */
[----:B------:R-:W-:-:S04]  /*0590*/  FFMA R8, R0, R15, RZ ;  /* 0x0000000f00087223 */ /* 0x000fc800000000ff */
[----:B------:R-:W-:-:S04]  /*05a0*/  FFMA R11, R13, R8, R0 ;  /* 0x000000080d0b7223 */ /* 0x000fc80000000000 */
[----:B------:R-:W-:-:S04]  /*05b0*/  FFMA R12, R15, R11, R8 ;  /* 0x0000000b0f0c7223 */ /* 0x000fc80000000008 */
[----:B------:R-:W-:-:S04]  /*05c0*/  FFMA R13, R13, R12, R0 ;  /* 0x0000000c0d0d7223 */ /* 0x000fc80000000000 */
[----:B------:R-:W-:-:S05]  /*05d0*/  FFMA R0, R15, R13, R12 ;  /* 0x0000000d0f007223 */ /* 0x000fca000000000c */
[----:B------:R-:W-:-:S04]  /*05e0*/  SHF.R.U32.HI R6, RZ, 0x17, R0 ;  /* 0x00000017ff067819 */ /* 0x000fc80000011600 */
[----:B------:R-:W-:-:S05]  /*05f0*/  LOP3.LUT R6, R6, 0xff, RZ, 0xc0, !PT ;  /* 0x000000ff06067812 */ /* 0x000fca00078ec0ff */
[----:B------:R-:W-:-:S04]  /*0600*/  IMAD.IADD R10, R6, 0x1, R7 ;  /* 0x00000001060a7824 */ /* 0x000fc800078e0207 */
[----:B------:R-:W-:-:S05]  /*0610*/  VIADD R6, R10, 0xffffffff ;  /* 0xffffffff0a067836 */ /* 0x000fca0000000000 */
[----:B------:R-:W-:-:S13]  /*0620*/  ISETP.GE.U32.AND P0, PT, R6, 0xfe, PT ;  /* 0x000000fe0600780c */ /* 0x000fda0003f06070 */
[----:B------:R-:W-:Y:S05]  /*0630*/  @!P0 BRA `(.L_x_13) ;  /* 0x0000000000808947 */ /* 0x000fea0003800000 */
[----:B------:R-:W-:-:S13]  /*0640*/  ISETP.GT.AND P0, PT, R10, 0xfe, PT ;  /* 0x000000fe0a00780c */ /* 0x000fda0003f04270 */
[----:B------:R-:W-:Y:S05]  /*0650*/  @P0 BRA `(.L_x_14) ;  /* 0x00000000006c0947 */ /* 0x000fea0003800000 */
[----:B------:R-:W-:-:S13]  /*0660*/  ISETP.GE.AND P0, PT, R10, 0x1, PT ;  /* 0x000000010a00780c */ /* 0x000fda0003f06270 */
[----:B------:R-:W-:Y:S05]  /*0670*/  @P0 BRA `(.L_x_15) ;  /* 0x0000000000740947 */ /* 0x000fea0003800000 */
[----:B------:R-:W-:Y:S02]  /*0680*/  ISETP.GE.AND P0, PT, R10, -0x18, PT ;  /* 0xffffffe80a00780c */ /* 0x000fe40003f06270 */
[----:B------:R-:W-:-:S11]  /*0690*/  LOP3.LUT R0, R0, 0x80000000, RZ, 0xc0, !PT ;  /* 0x8000000000007812 */ /* 0x000fd600078ec0ff */
[----:B------:R-:W-:Y:S05]  /*06a0*/  @!P0 BRA `(.L_x_15) ;  /* 0x0000000000688947 */ /* 0x000fea0003800000 */
[CCC-:B------:R-:W-:Y:S01]  /*06b0*/  FFMA.RZ R6, R15.reuse, R13.reuse, R12.reuse ;  /* 0x0000000d0f067223 */ /* 0x1c0fe2000000c00c */
[C---:B------:R-:W-:Y:S02]  /*06c0*/  VIADD R9, R10.reuse, 0x20 ;  /* 0x000000200a097836 */ /* 0x040fe40000000000 */
[CCC-:B------:R-:W-:Y:S01]  /*06d0*/  FFMA.RM R7, R15.reuse, R13.reuse, R12.reuse ;  /* 0x0000000d0f077223 */ /* 0x1c0fe2000000400c */
[----:B------:R-:W-:Y:S02]  /*06e0*/  ISETP.NE.AND P2, PT, R10, RZ, PT ;  /* 0x000000ff0a00720c */ /* 0x000fe40003f45270 */
[----:B------:R-:W-:Y:S01]  /*06f0*/  LOP3.LUT R8, R6, 0x7fffff, RZ, 0xc0, !PT ;  /* 0x007fffff06087812 */ /* 0x000fe200078ec0ff */
[----:B------:R-:W-:Y:S01]  /*0700*/  FFMA.RP R6, R15, R13, R12 ;  /* 0x0000000d0f067223 */ /* 0x000fe2000000800c */
[----:B------:R-:W-:Y:S01]  /*0710*/  ISETP.NE.AND P1, PT, R10, RZ, PT ;  /* 0x000000ff0a00720c */ /* 0x000fe20003f25270 */
[----:B------:R-:W-:Y:S01]  /*0720*/  IMAD.MOV R10, RZ, RZ, -R10 ;  /* 0x000000ffff0a7224 */ /* 0x000fe200078e0a0a */
[----:B------:R-:W-:-:S02]  /*0730*/  LOP3.LUT R8, R8, 0x800000, RZ, 0xfc, !PT ;  /* 0x0080000008087812 */ /* 0x000fc400078efcff */
[----:B------:R-:W-:Y:S02]  /*0740*/  FSETP.NEU.FTZ.AND P0, PT, R6, R7, PT ;  /* 0x000000070600720b */ /* 0x000fe40003f1d000 */
[----:B------:R-:W-:Y:S02]  /*0750*/  SHF.L.U32 R9, R8, R9, RZ ;  /* 0x0000000908097219 */ /* 0x000fe400000006ff */
[----:B------:R-:W-:Y:S02]  /*0760*/  SEL R7, R10, RZ, P2 ;  /* 0x000000ff0a077207 */ /* 0x000fe40001000000 */
[----:B------:R-:W-:Y:S02]  /*0770*/  ISETP.NE.AND P1, PT, R9, RZ, P1 ;  /* 0x000000ff0900720c */ /* 0x000fe40000f25270 */
[----:B------:R-:W-:Y:S02]  /*0780*/  SHF.R.U32.HI R7, RZ, R7, R8 ;  /* 0x00000007ff077219 */ /* 0x000fe40000011608 */
[----:B------:R-:W-:-:S02]  /*0790*/  PLOP3.LUT P0, PT, P0, P1, PT, 0xf8, 0x8f ;  /* 0x00000000008f781c */ /* 0x000fc40000703f70 */
[----:B------:R-:W-:Y:S02]  /*07a0*/  SHF.R.U32.HI R9, RZ, 0x1, R7 ;  /* 0x00000001ff097819 */ /* 0x000fe40000011607 */
[----:B------:R-:W-:-:S04]  /*07b0*/  SEL R6, RZ, 0x1, !P0 ;  /* 0x00000001ff067807 */ /* 0x000fc80004000000 */
[----:B------:R-:W-:-:S04]  /*07c0*/  LOP3.LUT R6, R6, 0x1, R9, 0xf8, !PT ;  /* 0x0000000106067812 */ /* 0x000fc800078ef809 */
[----:B------:R-:W-:-:S05]  /*07d0*/  LOP3.LUT R6, R6, R7, RZ, 0xc0, !PT ;  /* 0x0000000706067212 */ /* 0x000fca00078ec0ff */
[----:B------:R-:W-:-:S05]  /*07e0*/  IMAD.IADD R9, R9, 0x1, R6 ;  /* 0x0000000109097824 */ /* 0x000fca00078e0206 */
[----:B------:R-:W-:Y:S01]  /*07f0*/  LOP3.LUT R0, R9, R0, RZ, 0xfc, !PT ;  /* 0x0000000009007212 */ /* 0x000fe200078efcff */
[----:B------:R-:W-:Y:S06]  /*0800*/  BRA `(.L_x_15) ;  /* 0x0000000000107947 */ /* 0x000fec0003800000 */
.L_x_14:
[----:B------:R-:W-:-:S04]  /*0810*/  LOP3.LUT R0, R0, 0x80000000, RZ, 0xc0, !PT ;  /* 0x8000000000007812 */ /* 0x000fc800078ec0ff */
[----:B------:R-:W-:Y:S01]  /*0820*/  LOP3.LUT R0, R0, 0x7f800000, RZ, 0xfc, !PT ;  /* 0x7f80000000007812 */ /* 0x000fe200078efcff */
[----:B------:R-:W-:Y:S06]  /*0830*/  BRA `(.L_x_15) ;  /* 0x0000000000047947 */ /* 0x000fec0003800000 */
.L_x_13:
[----:B------:R-:W-:-:S07]  /*0840*/  IMAD R0, R7, 0x800000, R0 ;  /* 0x0080000007007824 */ /* 0x000fce00078e0200 */
.L_x_15:
[----:B------:R-:W-:Y:S05]  /*0850*/  BSYNC.RECONVERGENT B2 ;  /* 0x0000000000027941 */ /* 0x000fea0003800200 */
.L_x_12:
[----:B------:R-:W-:Y:S05]  /*0860*/  BRA `(.L_x_16) ;  /* 0x0000000000207947 */ /* 0x000fea0003800000 */
.L_x_11:
[----:B------:R-:W-:-:S04]  /*0870*/  LOP3.LUT R0, R9, 0x80000000, R8, 0x48, !PT ;  /* 0x8000000009007812 */ /* 0x000fc800078e4808 */
[----:B------:R-:W-:Y:S01]  /*0880*/  LOP3.LUT R0, R0, 0x7f800000, RZ, 0xfc, !PT ;  /* 0x7f80000000007812 */ /* 0x000fe200078efcff */
[----:B------:R-:W-:Y:S06]  /*0890*/  BRA `(.L_x_16) ;  /* 0x0000000000147947 */ /* 0x000fec0003800000 */
.L_x_10:
[----:B------:R-:W-:Y:S01]  /*08a0*/  LOP3.LUT R0, R9, 0x80000000, R8, 0x48, !PT ;  /* 0x8000000009007812 */ /* 0x000fe200078e4808 */
[----:B------:R-:W-:Y:S06]  /*08b0*/  BRA `(.L_x_16) ;  /* 0x00000000000c7947 */ /* 0x000fec0003800000 */
.L_x_9:
[----:B------:R-:W0:Y:S01]  /*08c0*/  MUFU.RSQ R0, -QNAN ;  /* 0xffc0000000007908 */ /* 0x000e220000001400 */
[----:B------:R-:W-:Y:S05]  /*08d0*/  BRA `(.L_x_16) ;  /* 0x0000000000047947 */ /* 0x000fea0003800000 */
.L_x_8:
[----:B------:R-:W-:-:S07]  /*08e0*/  FADD.FTZ R0, R0, R3 ;  /* 0x0000000300007221 */ /* 0x000fce0000010000 */
.L_x_16:
[----:B------:R-:W-:Y:S05]  /*08f0*/  BSYNC.RECONVERGENT B1 ;  /* 0x0000000000017941 */ /* 0x000fea0003800200 */
.L_x_6:
[----:B------:R-:W-:Y:S02]  /*0900*/  IMAD.MOV.U32 R6, RZ, RZ, R2 ;  /* 0x000000ffff067224 */ /* 0x000fe400078e0002 */
[----:B------:R-:W-:-:S04]  /*0910*/  IMAD.MOV.U32 R7, RZ, RZ, 0x0 ;  /* 0x00000000ff077424 */ /* 0x000fc800078e00ff */
[----:B0-----:R-:W-:Y:S05]  /*0920*/  RET.REL.NODEC R6 `(_Z27CUDAkernelQuantizationFloatPfi) ;  /* 0xfffffff406b47950 */ /* 0x001fea0003c3ffff */
.L_x_17:
        /* <DEDUP_REMOVED lines=13> */
.L_x_19:


//--------------------- .nv.shared.reserved.0     --------------------------
	.section	.nv.shared.reserved.0,"aw",@nobits
	.weak		__nv_reservedSMEM_offset_0_alias
	.size		__nv_reservedSMEM_offset_0_alias, 0, 64
	.other		__nv_reservedSMEM_offset_0_alias,@"STO_CUDA_RESERVED_SHARED STV_DEFAULT"
__nv_reservedSMEM_offset_0_alias:
	.zero		0
	.zero		64


//--------------------- .nv.constant0._Z27CUDAkernelQuantizationShortPsi --------------------------
	.section	.nv.constant0._Z27CUDAkernelQuantizationShortPsi,"a",@progbits
	.sectionflags	@""
	.align	4
.nv.constant0._Z27CUDAkernelQuantizationShortPsi:
	.zero		908


//--------------------- .nv.constant0._Z27CUDAkernelQuantizationFloatPfi --------------------------
	.section	.nv.constant0._Z27CUDAkernelQuantizationFloatPfi,"a",@progbits
	.sectionflags	@""
	.align	4
.nv.constant0._Z27CUDAkernelQuantizationFloatPfi:
	.zero		908


//--------------------- SYMBOLS --------------------------

	.type		.nv.reservedSmem.offset0,@object
	.size		.nv.reservedSmem.offset0,0x4
